//
// Generated by NVIDIA NVVM Compiler
//
// Compiler Build ID: CL-36424714
// Cuda compilation tools, release 13.0, V13.0.88
// Based on NVVM 20.0.0
//

.version 9.0
.target sm_100
.address_size 64

	// .globl	_Z9helloCUDAv
.extern .func  (.param .b32 func_retval0) vprintf
(
	.param .b64 vprintf_param_0,
	.param .b64 vprintf_param_1
)
;
.global .align 1 .b8 $str[12] = {72, 101, 108, 108, 111, 32, 67, 85, 68, 65, 10};

.visible .entry _Z9helloCUDAv()
{
	.reg .b32 	%r<3>;
	.reg .b64 	%rd<3>;

	mov.u64 	%rd1, $str;
	cvta.global.u64 	%rd2, %rd1;
	{ // callseq 0, 0
	.param .b64 param0;
	st.param.b64 	[param0], %rd2;
	.param .b64 param1;
	st.param.b64 	[param1], 0;
	.param .b32 retval0;
	call.uni (retval0), 
	vprintf, 
	(
	param0, 
	param1
	);
	ld.param.b32 	%r1, [retval0];
	} // callseq 0
	ret;

}


// ===== COMPILED SASS (sm_100) =====

	.target	sm_100

	.elftype	@"ET_EXEC"


//--------------------- .note.nv.tkinfo           --------------------------
	.section	.note.nv.tkinfo,"",@"SHT_NOTE"
	.sectionflags	@"SHF_NOTE_NV_TKINFO"
	.tkinfo
        /*0018*/ 	.word	0x00000002
        /*0030*/ 	.string	""
        /*0030*/ 	.string	"ptxas"
        /*0030*/ 	.string	"Cuda compilation tools, release 13.0, V13.0.88"
        /*0030*/ 	.string	"Build cuda_13.0.r13.0/compiler.36424714_0"
        /*0030*/ 	.string	"-arch sm_100 -m 64 "



//--------------------- .note.nv.cuinfo           --------------------------
	.section	.note.nv.cuinfo,"",@"SHT_NOTE"
	.sectionflags	@"SHF_NOTE_NV_CUINFO"
        /*0018*/ 	.short	0x0002
        /*001a*/ 	.short	0x0064
        /*001c*/ 	.short	0x0082
	.zero		2


//--------------------- .nv.info                  --------------------------
	.section	.nv.info,"",@"SHT_CUDA_INFO"
	.align	4


	//----- nvinfo : EIATTR_REGCOUNT
	.align		4
        /*0000*/ 	.byte	0x04, 0x2f
        /*0002*/ 	.short	(.L_2 - .L_1)
	.align		4
.L_1:
        /*0004*/ 	.word	index@(_Z9helloCUDAv)
        /*0008*/ 	.word	0x00000018


	//----- nvinfo : EIATTR_FRAME_SIZE
	.align		4
.L_2:
        /*000c*/ 	.byte	0x04, 0x11
        /*000e*/ 	.short	(.L_4 - .L_3)
	.align		4
.L_3:
        /*0010*/ 	.word	index@(_Z9helloCUDAv)
        /*0014*/ 	.word	0x00000000


	//----- nvinfo : EIATTR_MIN_STACK_SIZE
	.align		4
.L_4:
        /*0018*/ 	.byte	0x04, 0x12
        /*001a*/ 	.short	(.L_6 - .L_5)
	.align		4
.L_5:
        /*001c*/ 	.word	index@(_Z9helloCUDAv)
        /*0020*/ 	.word	0x00000000
.L_6:


//--------------------- .nv.compat                --------------------------
	.section	.nv.compat,"",@"SHT_CUDA_COMPAT_INFO"
	.align	4
        /*0000*/ 	.byte	0x02, 0x09, 0x00, 0x00, 0x02, 0x02, 0x01, 0x00, 0x02, 0x05, 0x05, 0x00, 0x03, 0x07, 0x01, 0x01
        /*0010*/ 	.byte	0x02, 0x03, 0x00, 0x00, 0x02, 0x06, 0x01, 0x00, 0x04, 0x0b, 0x08, 0x00, 0x09, 0x00, 0x00, 0x00
        /*0020*/ 	.byte	0x00, 0x00, 0x00, 0x00


//--------------------- .nv.info._Z9helloCUDAv    --------------------------
	.section	.nv.info._Z9helloCUDAv,"",@"SHT_CUDA_INFO"
	.sectionflags	@""
	.align	4


	//----- nvinfo : EIATTR_CUDA_API_VERSION
	.align		4
        /*0000*/ 	.byte	0x04, 0x37
        /*0002*/ 	.short	(.L_8 - .L_7)
.L_7:
        /*0004*/ 	.word	0x00000082


	//----- nvinfo : EIATTR_SPARSE_MMA_MASK
	.align		4
.L_8:
        /*0008*/ 	.byte	0x03, 0x50
        /*000a*/ 	.short	0x0000


	//----- nvinfo : EIATTR_MAXREG_COUNT
	.align		4
        /*000c*/ 	.byte	0x03, 0x1b
        /*000e*/ 	.short	0x00ff


	//----- nvinfo : EIATTR_EXTERNS
	.align		4
        /*0010*/ 	.byte	0x04, 0x0f
        /*0012*/ 	.short	(.L_10 - .L_9)


	//   ....[0]....
	.align		4
.L_9:
        /*0014*/ 	.word	index@(vprintf)


	//----- nvinfo : EIATTR_MERCURY_ISA_VERSION
	.align		4
.L_10:
        /*0018*/ 	.byte	0x03, 0x5f
        /*001a*/ 	.short	0x0101


	//----- nvinfo : EIATTR_VRC_CTA_INIT_COUNT
	.align		4
        /*001c*/ 	.byte	0x02, 0x4a
	.zero		1
	.zero		1


	//----- nvinfo : EIATTR_SYSCALL_OFFSETS
	.align		4
        /*0020*/ 	.byte	0x04, 0x46
        /*0022*/ 	.short	(.L_12 - .L_11)


	//   ....[0]....
.L_11:
        /*0024*/ 	.word	0x00000080


	//----- nvinfo : EIATTR_EXIT_INSTR_OFFSETS
	.align		4
.L_12:
        /*0028*/ 	.byte	0x04, 0x1c
        /*002a*/ 	.short	(.L_14 - .L_13)


	//   ....[0]....
.L_13:
        /*002c*/ 	.word	0x00000090


	//----- nvinfo : EIATTR_SW_WAR
	.align		4
.L_14:
        /*0030*/ 	.byte	0x04, 0x36
        /*0032*/ 	.short	(.L_16 - .L_15)
.L_15:
        /*0034*/ 	.word	0x00000008
.L_16:


//--------------------- .nv.callgraph             --------------------------
	.section	.nv.callgraph,"",@"SHT_CUDA_CALLGRAPH"
	.align	4
	.sectionentsize	8
	.align		4
        /*0000*/ 	.word	0x00000000
	.align		4
        /*0004*/ 	.word	0xffffffff
	.align		4
        /*0008*/ 	.word	index@(_Z9helloCUDAv)
	.align		4
        /*000c*/ 	.word	index@(vprintf)
	.align		4
        /*0010*/ 	.word	0x00000000
	.align		4
        /*0014*/ 	.word	0xfffffffe
	.align		4
        /*0018*/ 	.word	0x00000000
	.align		4
        /*001c*/ 	.word	0xfffffffd
	.align		4
        /*0020*/ 	.word	0x00000000
	.align		4
        /*0024*/ 	.word	0xfffffffc


//--------------------- .nv.constant4             --------------------------
	.section	.nv.constant4,"a",@progbits
	.align	8
	.align		8
.nv.constant4:
        /*0000*/ 	.dword	vprintf
	.align		8
        /*0008*/ 	.dword	$str


//--------------------- .text._Z9helloCUDAv       --------------------------
	.section	.text._Z9helloCUDAv,"ax",@progbits
	.align	128
        .global         _Z9helloCUDAv
        .type           _Z9helloCUDAv,@function
        .size           _Z9helloCUDAv,(.L_x_2 - _Z9helloCUDAv)
        .other          _Z9helloCUDAv,@"STO_CUDA_ENTRY STV_DEFAULT"
_Z9helloCUDAv:
.text._Z9helloCUDAv:
[----:B------:R-:W0:Y:S01]  /*0000*/  LDC R1, c[0x0][0x37c] ;  /* 0x0000df00ff017b82 */ /* 0x000e220000000800 */
[----:B------:R-:W-:Y:S01]  /*0010*/  MOV R0, 0x0 ;  /* 0x0000000000007802 */ /* 0x000fe20000000f00 */
[----:B------:R-:W1:Y:S01]  /*0020*/  LDCU.64 UR4, c[0x4][0x8] ;  /* 0x01000100ff0477ac */ /* 0x000e620008000a00 */
[----:B------:R-:W-:-:S05]  /*0030*/  CS2R R6, SRZ ;  /* 0x0000000000067805 */ /* 0x000fca000001ff00 */
[----:B------:R2:W3:Y:S01]  /*0040*/  LDC.64 R2, c[0x4][R0] ;  /* 0x0100000000027b82 */ /* 0x0004e20000000a00 */
[----:B-1----:R-:W-:Y:S02]  /*0050*/  IMAD.U32 R4, RZ, RZ, UR4 ;  /* 0x00000004ff047e24 */ /* 0x002fe4000f8e00ff */
[----:B--2---:R-:W-:-:S07]  /*0060*/  IMAD.U32 R5, RZ, RZ, UR5 ;  /* 0x00000005ff057e24 */ /* 0x004fce000f8e00ff */
[----:B------:R-:W-:-:S07]  /*0070*/  LEPC R20, `(.L_x_0) ;  /* 0x000000001014794e */ /* 0x000fce0000000000 */
[----:B0--3--:R-:W-:Y:S05]  /*0080*/  CALL.ABS.NOINC R2 ;  /* 0x0000000002007343 */ /* 0x009fea0003c00000 */
.L_x_0:
[----:B------:R-:W-:Y:S05]  /*0090*/  EXIT ;  /* 0x000000000000794d */ /* 0x000fea0003800000 */
.L_x_1:
[----:B------:R-:W-:-:S00]  /*00a0*/  BRA `(.L_x_1) ;  /* 0xfffffffc00fc7947 */ /* 0x000fc0000383ffff */
[----:B------:R-:W-:-:S00]  /*00b0*/  NOP ;  /* 0x0000000000007918 */ /* 0x000fc00000000000 */
        /* <DEDUP_REMOVED lines=12> */
.L_x_2:


//--------------------- .nv.global.init           --------------------------
	.section	.nv.global.init,"aw",@progbits
.nv.global.init:
	.type		$str,@object
	.size		$str,(.L_0 - $str)
$str:
        /*0000*/ 	.byte	0x48, 0x65, 0x6c, 0x6c, 0x6f, 0x20, 0x43, 0x55, 0x44, 0x41, 0x0a, 0x00
.L_0:


//--------------------- .nv.shared.reserved.0     --------------------------
	.section	.nv.shared.reserved.0,"aw",@nobits
	.weak		__nv_reservedSMEM_offset_0_alias
	.size		__nv_reservedSMEM_offset_0_alias, 0, 64
	.other		__nv_reservedSMEM_offset_0_alias,@"STO_CUDA_RESERVED_SHARED STV_DEFAULT"
__nv_reservedSMEM_offset_0_alias:
	.zero		0
	.zero		64


//--------------------- .nv.constant0._Z9helloCUDAv --------------------------
	.section	.nv.constant0._Z9helloCUDAv,"a",@progbits
	.sectionflags	@""
	.align	4
.nv.constant0._Z9helloCUDAv:
	.zero		896


//--------------------- SYMBOLS --------------------------

	.type		.nv.reservedSmem.offset0,@object
	.size		.nv.reservedSmem.offset0,0x4
	.type		vprintf,@function
